//
// Generated by NVIDIA NVVM Compiler
//
// Compiler Build ID: CL-36424714
// Cuda compilation tools, release 13.0, V13.0.88
// Based on NVVM 20.0.0
//

.version 9.0
.target sm_100
.address_size 64

	// .globl	_Z16kernelMaxElementPiS_
// _ZZ16kernelMaxElementPiS_E5cache has been demoted

.visible .entry _Z16kernelMaxElementPiS_(
	.param .u64 .ptr .align 1 _Z16kernelMaxElementPiS__param_0,
	.param .u64 .ptr .align 1 _Z16kernelMaxElementPiS__param_1
)
{
	.reg .pred 	%p<6>;
	.reg .b32 	%r<19>;
	.reg .b64 	%rd<9>;
	// demoted variable
	.shared .align 4 .b8 _ZZ16kernelMaxElementPiS_E5cache[1024];
	ld.param.u64 	%rd1, [_Z16kernelMaxElementPiS__param_0];
	ld.param.u64 	%rd2, [_Z16kernelMaxElementPiS__param_1];
	mov.u32 	%r1, %tid.x;
	mov.u32 	%r2, %ctaid.x;
	mov.u32 	%r18, %ntid.x;
	mad.lo.s32 	%r4, %r2, %r18, %r1;
	setp.gt.s32 	%p1, %r4, 1100;
	shl.b32 	%r8, %r1, 2;
	mov.u32 	%r9, _ZZ16kernelMaxElementPiS_E5cache;
	add.s32 	%r5, %r9, %r8;
	@%p1 bra 	$L__BB0_2;
	cvta.to.global.u64 	%rd3, %rd1;
	mul.wide.s32 	%rd4, %r4, 4;
	add.s64 	%rd5, %rd3, %rd4;
	ld.global.u32 	%r11, [%rd5];
	st.shared.u32 	[%r5], %r11;
	bra.uni 	$L__BB0_3;
$L__BB0_2:
	mov.b32 	%r10, 0;
	st.shared.u32 	[%r5], %r10;
$L__BB0_3:
	bar.sync 	0;
	setp.lt.u32 	%p2, %r18, 2;
	@%p2 bra 	$L__BB0_7;
$L__BB0_4:
	shr.u32 	%r7, %r18, 1;
	setp.ge.u32 	%p3, %r1, %r7;
	@%p3 bra 	$L__BB0_6;
	ld.shared.u32 	%r12, [%r5];
	shl.b32 	%r13, %r7, 2;
	add.s32 	%r14, %r5, %r13;
	ld.shared.u32 	%r15, [%r14];
	max.s32 	%r16, %r12, %r15;
	st.shared.u32 	[%r5], %r16;
$L__BB0_6:
	bar.sync 	0;
	setp.gt.u32 	%p4, %r18, 3;
	mov.u32 	%r18, %r7;
	@%p4 bra 	$L__BB0_4;
$L__BB0_7:
	setp.ne.s32 	%p5, %r1, 0;
	@%p5 bra 	$L__BB0_9;
	ld.shared.u32 	%r17, [_ZZ16kernelMaxElementPiS_E5cache];
	cvta.to.global.u64 	%rd6, %rd2;
	mul.wide.u32 	%rd7, %r2, 4;
	add.s64 	%rd8, %rd6, %rd7;
	st.global.u32 	[%rd8], %r17;
$L__BB0_9:
	ret;

}


// ===== COMPILED SASS (sm_100) =====

	.target	sm_100

	.elftype	@"ET_EXEC"


//--------------------- .note.nv.tkinfo           --------------------------
	.section	.note.nv.tkinfo,"",@"SHT_NOTE"
	.sectionflags	@"SHF_NOTE_NV_TKINFO"
	.tkinfo
        /*0018*/ 	.word	0x00000002
        /*0030*/ 	.string	""
        /*0030*/ 	.string	"ptxas"
        /*0030*/ 	.string	"Cuda compilation tools, release 13.0, V13.0.88"
        /*0030*/ 	.string	"Build cuda_13.0.r13.0/compiler.36424714_0"
        /*0030*/ 	.string	"-arch sm_100 -m 64 "



//--------------------- .note.nv.cuinfo           --------------------------
	.section	.note.nv.cuinfo,"",@"SHT_NOTE"
	.sectionflags	@"SHF_NOTE_NV_CUINFO"
        /*0018*/ 	.short	0x0002
        /*001a*/ 	.short	0x0064
        /*001c*/ 	.short	0x0082
	.zero		2


//--------------------- .nv.info                  --------------------------
	.section	.nv.info,"",@"SHT_CUDA_INFO"
	.align	4


	//----- nvinfo : EIATTR_REGCOUNT
	.align		4
        /*0000*/ 	.byte	0x04, 0x2f
        /*0002*/ 	.short	(.L_1 - .L_0)
	.align		4
.L_0:
        /*0004*/ 	.word	index@(_Z16kernelMaxElementPiS_)
        /*0008*/ 	.word	0x0000000c


	//----- nvinfo : EIATTR_FRAME_SIZE
	.align		4
.L_1:
        /*000c*/ 	.byte	0x04, 0x11
        /*000e*/ 	.short	(.L_3 - .L_2)
	.align		4
.L_2:
        /*0010*/ 	.word	index@(_Z16kernelMaxElementPiS_)
        /*0014*/ 	.word	0x00000000


	//----- nvinfo : EIATTR_MIN_STACK_SIZE
	.align		4
.L_3:
        /*0018*/ 	.byte	0x04, 0x12
        /*001a*/ 	.short	(.L_5 - .L_4)
	.align		4
.L_4:
        /*001c*/ 	.word	index@(_Z16kernelMaxElementPiS_)
        /*0020*/ 	.word	0x00000000
.L_5:


//--------------------- .nv.compat                --------------------------
	.section	.nv.compat,"",@"SHT_CUDA_COMPAT_INFO"
	.align	4
        /*0000*/ 	.byte	0x02, 0x09, 0x00, 0x00, 0x02, 0x02, 0x01, 0x00, 0x02, 0x05, 0x05, 0x00, 0x03, 0x07, 0x01, 0x01
        /*0010*/ 	.byte	0x02, 0x03, 0x00, 0x00, 0x02, 0x06, 0x01, 0x00, 0x04, 0x0b, 0x08, 0x00, 0x09, 0x00, 0x00, 0x00
        /*0020*/ 	.byte	0x00, 0x00, 0x00, 0x00


//--------------------- .nv.info._Z16kernelMaxElementPiS_ --------------------------
	.section	.nv.info._Z16kernelMaxElementPiS_,"",@"SHT_CUDA_INFO"
	.sectionflags	@""
	.align	4


	//----- nvinfo : EIATTR_CUDA_API_VERSION
	.align		4
        /*0000*/ 	.byte	0x04, 0x37
        /*0002*/ 	.short	(.L_7 - .L_6)
.L_6:
        /*0004*/ 	.word	0x00000082


	//----- nvinfo : EIATTR_KPARAM_INFO
	.align		4
.L_7:
        /*0008*/ 	.byte	0x04, 0x17
        /*000a*/ 	.short	(.L_9 - .L_8)
.L_8:
        /*000c*/ 	.word	0x00000000
        /*0010*/ 	.short	0x0001
        /*0012*/ 	.short	0x0008
        /*0014*/ 	.byte	0x00, 0xf5, 0x21, 0x00


	//----- nvinfo : EIATTR_KPARAM_INFO
	.align		4
.L_9:
        /*0018*/ 	.byte	0x04, 0x17
        /*001a*/ 	.short	(.L_11 - .L_10)
.L_10:
        /*001c*/ 	.word	0x00000000
        /*0020*/ 	.short	0x0000
        /*0022*/ 	.short	0x0000
        /*0024*/ 	.byte	0x00, 0xf5, 0x21, 0x00


	//----- nvinfo : EIATTR_SPARSE_MMA_MASK
	.align		4
.L_11:
        /*0028*/ 	.byte	0x03, 0x50
        /*002a*/ 	.short	0x0000


	//----- nvinfo : EIATTR_MAXREG_COUNT
	.align		4
        /*002c*/ 	.byte	0x03, 0x1b
        /*002e*/ 	.short	0x00ff


	//----- nvinfo : EIATTR_NUM_BARRIERS
	.align		4
        /*0030*/ 	.byte	0x02, 0x4c
        /*0032*/ 	.byte	0x01
	.zero		1


	//----- nvinfo : EIATTR_MERCURY_ISA_VERSION
	.align		4
        /*0034*/ 	.byte	0x03, 0x5f
        /*0036*/ 	.short	0x0101


	//----- nvinfo : EIATTR_VRC_CTA_INIT_COUNT
	.align		4
        /*0038*/ 	.byte	0x02, 0x4a
	.zero		1
	.zero		1


	//----- nvinfo : EIATTR_EXIT_INSTR_OFFSETS
	.align		4
        /*003c*/ 	.byte	0x04, 0x1c
        /*003e*/ 	.short	(.L_13 - .L_12)


	//   ....[0]....
.L_12:
        /*0040*/ 	.word	0x00000200


	//   ....[1]....
        /*0044*/ 	.word	0x00000280


	//----- nvinfo : EIATTR_CBANK_PARAM_SIZE
	.align		4
.L_13:
        /*0048*/ 	.byte	0x03, 0x19
        /*004a*/ 	.short	0x0010


	//----- nvinfo : EIATTR_PARAM_CBANK
	.align		4
        /*004c*/ 	.byte	0x04, 0x0a
        /*004e*/ 	.short	(.L_15 - .L_14)
	.align		4
.L_14:
        /*0050*/ 	.word	index@(.nv.constant0._Z16kernelMaxElementPiS_)
        /*0054*/ 	.short	0x0380
        /*0056*/ 	.short	0x0010


	//----- nvinfo : EIATTR_SW_WAR
	.align		4
.L_15:
        /*0058*/ 	.byte	0x04, 0x36
        /*005a*/ 	.short	(.L_17 - .L_16)
.L_16:
        /*005c*/ 	.word	0x00000008
.L_17:


//--------------------- .nv.callgraph             --------------------------
	.section	.nv.callgraph,"",@"SHT_CUDA_CALLGRAPH"
	.align	4
	.sectionentsize	8
	.align		4
        /*0000*/ 	.word	0x00000000
	.align		4
        /*0004*/ 	.word	0xffffffff
	.align		4
        /*0008*/ 	.word	0x00000000
	.align		4
        /*000c*/ 	.word	0xfffffffe
	.align		4
        /*0010*/ 	.word	0x00000000
	.align		4
        /*0014*/ 	.word	0xfffffffd
	.align		4
        /*0018*/ 	.word	0x00000000
	.align		4
        /*001c*/ 	.word	0xfffffffc


//--------------------- .text._Z16kernelMaxElementPiS_ --------------------------
	.section	.text._Z16kernelMaxElementPiS_,"ax",@progbits
	.align	128
        .global         _Z16kernelMaxElementPiS_
        .type           _Z16kernelMaxElementPiS_,@function
        .size           _Z16kernelMaxElementPiS_,(.L_x_3 - _Z16kernelMaxElementPiS_)
        .other          _Z16kernelMaxElementPiS_,@"STO_CUDA_ENTRY STV_DEFAULT"
_Z16kernelMaxElementPiS_:
.text._Z16kernelMaxElementPiS_:
[----:B------:R-:W-:Y:S01]  /*0000*/  LDC R1, c[0x0][0x37c] ;  /* 0x0000df00ff017b82 */ /* 0x000fe20000000800 */
[----:B------:R-:W0:Y:S01]  /*0010*/  S2R R6, SR_TID.X ;  /* 0x0000000000067919 */ /* 0x000e220000002100 */
[----:B------:R-:W0:Y:S01]  /*0020*/  LDCU UR8, c[0x0][0x360] ;  /* 0x00006c00ff0877ac */ /* 0x000e220008000800 */
[----:B------:R-:W0:Y:S01]  /*0030*/  S2R R7, SR_CTAID.X ;  /* 0x0000000000077919 */ /* 0x000e220000002500 */
[----:B------:R-:W1:Y:S01]  /*0040*/  LDCU.64 UR6, c[0x0][0x358] ;  /* 0x00006b00ff0677ac */ /* 0x000e620008000a00 */
[----:B0-----:R-:W-:-:S05]  /*0050*/  IMAD R5, R7, UR8, R6 ;  /* 0x0000000807057c24 */ /* 0x001fca000f8e0206 */
[----:B------:R-:W-:-:S13]  /*0060*/  ISETP.GT.AND P1, PT, R5, 0x44c, PT ;  /* 0x0000044c0500780c */ /* 0x000fda0003f24270 */
[----:B------:R-:W0:Y:S02]  /*0070*/  @!P1 LDC.64 R2, c[0x0][0x380] ;  /* 0x0000e000ff029b82 */ /* 0x000e240000000a00 */
[----:B0-----:R-:W-:-:S06]  /*0080*/  @!P1 IMAD.WIDE R2, R5, 0x4, R2 ;  /* 0x0000000405029825 */ /* 0x001fcc00078e0202 */
[----:B-1----:R-:W2:Y:S01]  /*0090*/  @!P1 LDG.E R3, desc[UR6][R2.64] ;  /* 0x0000000602039981 */ /* 0x002ea2000c1e1900 */
[----:B------:R-:W0:Y:S01]  /*00a0*/  S2UR UR5, SR_CgaCtaId ;  /* 0x00000000000579c3 */ /* 0x000e220000008800 */
[----:B------:R-:W-:Y:S01]  /*00b0*/  IMAD.U32 R4, RZ, RZ, UR8 ;  /* 0x00000008ff047e24 */ /* 0x000fe2000f8e00ff */
[----:B------:R-:W-:Y:S01]  /*00c0*/  UMOV UR4, 0x400 ;  /* 0x0000040000047882 */ /* 0x000fe20000000000 */
[----:B------:R-:W-:-:S03]  /*00d0*/  ISETP.NE.AND P0, PT, R6, RZ, PT ;  /* 0x000000ff0600720c */ /* 0x000fc60003f05270 */
[----:B------:R-:W-:Y:S01]  /*00e0*/  ISETP.GE.U32.AND P2, PT, R4, 0x2, PT ;  /* 0x000000020400780c */ /* 0x000fe20003f46070 */
[----:B0-----:R-:W-:-:S06]  /*00f0*/  ULEA UR4, UR5, UR4, 0x18 ;  /* 0x0000000405047291 */ /* 0x001fcc000f8ec0ff */
[----:B------:R-:W-:-:S05]  /*0100*/  LEA R0, R6, UR4, 0x2 ;  /* 0x0000000406007c11 */ /* 0x000fca000f8e10ff */
[----:B--2---:R0:W-:Y:S04]  /*0110*/  @!P1 STS [R0], R3 ;  /* 0x0000000300009388 */ /* 0x0041e80000000800 */
[----:B------:R0:W-:Y:S01]  /*0120*/  @P1 STS [R0], RZ ;  /* 0x000000ff00001388 */ /* 0x0001e20000000800 */
[----:B------:R-:W-:Y:S06]  /*0130*/  BAR.SYNC.DEFER_BLOCKING 0x0 ;  /* 0x0000000000007b1d */ /* 0x000fec0000010000 */
[----:B------:R-:W-:Y:S05]  /*0140*/  @!P2 BRA `(.L_x_0) ;  /* 0x00000000002ca947 */ /* 0x000fea0003800000 */
.L_x_1:
[----:B------:R-:W-:-:S04]  /*0150*/  SHF.R.U32.HI R9, RZ, 0x1, R4 ;  /* 0x00000001ff097819 */ /* 0x000fc80000011604 */
[----:B------:R-:W-:-:S13]  /*0160*/  ISETP.GE.U32.AND P1, PT, R6, R9, PT ;  /* 0x000000090600720c */ /* 0x000fda0003f26070 */
[----:B0-----:R-:W-:Y:S01]  /*0170*/  @!P1 IMAD R3, R9, 0x4, R0 ;  /* 0x0000000409039824 */ /* 0x001fe200078e0200 */
[----:B------:R-:W-:Y:S05]  /*0180*/  @!P1 LDS R2, [R0] ;  /* 0x0000000000029984 */ /* 0x000fea0000000800 */
[----:B------:R-:W0:Y:S02]  /*0190*/  @!P1 LDS R3, [R3] ;  /* 0x0000000003039984 */ /* 0x000e240000000800 */
[----:B0-----:R-:W-:-:S05]  /*01a0*/  @!P1 VIMNMX R5, PT, PT, R2, R3, !PT ;  /* 0x0000000302059248 */ /* 0x001fca0007fe0100 */
[----:B------:R1:W-:Y:S01]  /*01b0*/  @!P1 STS [R0], R5 ;  /* 0x0000000500009388 */ /* 0x0003e20000000800 */
[----:B------:R-:W-:Y:S01]  /*01c0*/  BAR.SYNC.DEFER_BLOCKING 0x0 ;  /* 0x0000000000007b1d */ /* 0x000fe20000010000 */
[----:B------:R-:W-:Y:S01]  /*01d0*/  ISETP.GT.U32.AND P1, PT, R4, 0x3, PT ;  /* 0x000000030400780c */ /* 0x000fe20003f24070 */
[----:B------:R-:W-:-:S12]  /*01e0*/  IMAD.MOV.U32 R4, RZ, RZ, R9 ;  /* 0x000000ffff047224 */ /* 0x000fd800078e0009 */
[----:B-1----:R-:W-:Y:S05]  /*01f0*/  @P1 BRA `(.L_x_1) ;  /* 0xfffffffc00d41947 */ /* 0x002fea000383ffff */
.L_x_0:
[----:B------:R-:W-:Y:S05]  /*0200*/  @P0 EXIT ;  /* 0x000000000000094d */ /* 0x000fea0003800000 */
[----:B------:R-:W1:Y:S01]  /*0210*/  S2UR UR5, SR_CgaCtaId ;  /* 0x00000000000579c3 */ /* 0x000e620000008800 */
[----:B------:R-:W-:-:S07]  /*0220*/  UMOV UR4, 0x400 ;  /* 0x0000040000047882 */ /* 0x000fce0000000000 */
[----:B0-----:R-:W0:Y:S01]  /*0230*/  LDC.64 R2, c[0x0][0x388] ;  /* 0x0000e200ff027b82 */ /* 0x001e220000000a00 */
[----:B-1----:R-:W-:Y:S01]  /*0240*/  ULEA UR4, UR5, UR4, 0x18 ;  /* 0x0000000405047291 */ /* 0x002fe2000f8ec0ff */
[----:B0-----:R-:W-:-:S08]  /*0250*/  IMAD.WIDE.U32 R2, R7, 0x4, R2 ;  /* 0x0000000407027825 */ /* 0x001fd000078e0002 */
[----:B------:R-:W0:Y:S04]  /*0260*/  LDS R5, [UR4] ;  /* 0x00000004ff057984 */ /* 0x000e280008000800 */
[----:B0-----:R-:W-:Y:S01]  /*0270*/  STG.E desc[UR6][R2.64], R5 ;  /* 0x0000000502007986 */ /* 0x001fe2000c101906 */
[----:B------:R-:W-:Y:S05]  /*0280*/  EXIT ;  /* 0x000000000000794d */ /* 0x000fea0003800000 */
.L_x_2:
[----:B------:R-:W-:-:S00]  /*0290*/  BRA `(.L_x_2) ;  /* 0xfffffffc00fc7947 */ /* 0x000fc0000383ffff */
[----:B------:R-:W-:-:S00]  /*02a0*/  NOP ;  /* 0x0000000000007918 */ /* 0x000fc00000000000 */
        /* <DEDUP_REMOVED lines=13> */
.L_x_3:


//--------------------- .nv.shared._Z16kernelMaxElementPiS_ --------------------------
	.section	.nv.shared._Z16kernelMaxElementPiS_,"aw",@nobits
	.sectionflags	@""
	.align	4
.nv.shared._Z16kernelMaxElementPiS_:
	.zero		2048


//--------------------- .nv.shared.reserved.0     --------------------------
	.section	.nv.shared.reserved.0,"aw",@nobits
	.weak		__nv_reservedSMEM_offset_0_alias
	.size		__nv_reservedSMEM_offset_0_alias, 0, 64
	.other		__nv_reservedSMEM_offset_0_alias,@"STO_CUDA_RESERVED_SHARED STV_DEFAULT"
__nv_reservedSMEM_offset_0_alias:
	.zero		0
	.zero		64


//--------------------- .nv.constant0._Z16kernelMaxElementPiS_ --------------------------
	.section	.nv.constant0._Z16kernelMaxElementPiS_,"a",@progbits
	.sectionflags	@""
	.align	4
.nv.constant0._Z16kernelMaxElementPiS_:
	.zero		912


//--------------------- SYMBOLS --------------------------

	.type		.nv.reservedSmem.offset0,@object
	.size		.nv.reservedSmem.offset0,0x4
	.type		.nv.reservedSmem.cap,@object
	.size		.nv.reservedSmem.cap,0x4
